//
// Generated by NVIDIA NVVM Compiler
//
// Compiler Build ID: CL-36424714
// Cuda compilation tools, release 13.0, V13.0.88
// Based on NVVM 20.0.0
//

.version 9.0
.target sm_100
.address_size 64

	// .globl	_Z14softmax_kernelPfi
// _ZZ14softmax_kernelPfiE4smax has been demoted
// _ZZ14softmax_kernelPfiE4ssum has been demoted

.visible .entry _Z14softmax_kernelPfi(
	.param .u64 .ptr .align 1 _Z14softmax_kernelPfi_param_0,
	.param .u32 _Z14softmax_kernelPfi_param_1
)
{
	.reg .pred 	%p<25>;
	.reg .b32 	%r<104>;
	.reg .b32 	%f<193>;
	.reg .b64 	%rd<9>;
	// demoted variable
	.shared .align 4 .b8 _ZZ14softmax_kernelPfiE4smax[4096];
	// demoted variable
	.shared .align 4 .b8 _ZZ14softmax_kernelPfiE4ssum[4096];
	ld.param.u64 	%rd2, [_Z14softmax_kernelPfi_param_0];
	ld.param.u32 	%r55, [_Z14softmax_kernelPfi_param_1];
	cvta.to.global.u64 	%rd1, %rd2;
	mov.u32 	%r103, %tid.x;
	shl.b32 	%r56, %r103, 2;
	mov.u32 	%r57, _ZZ14softmax_kernelPfiE4smax;
	add.s32 	%r2, %r57, %r56;
	mov.b32 	%r58, -8388609;
	st.shared.u32 	[%r2], %r58;
	mov.u32 	%r59, _ZZ14softmax_kernelPfiE4ssum;
	add.s32 	%r3, %r59, %r56;
	mov.b32 	%r60, 0;
	st.shared.u32 	[%r3], %r60;
	bar.sync 	0;
	setp.ge.s32 	%p1, %r103, %r55;
	@%p1 bra 	$L__BB0_4;
	mov.u32 	%r4, %ntid.x;
	ld.shared.f32 	%f172, [%r2];
	mov.u32 	%r87, %r103;
$L__BB0_2:
	mul.wide.s32 	%rd3, %r87, 4;
	add.s64 	%rd4, %rd1, %rd3;
	ld.global.f32 	%f35, [%rd4];
	max.f32 	%f172, %f172, %f35;
	add.s32 	%r87, %r87, %r4;
	setp.lt.s32 	%p2, %r87, %r55;
	@%p2 bra 	$L__BB0_2;
	st.shared.f32 	[%r2], %f172;
$L__BB0_4:
	bar.sync 	0;
	setp.ne.s32 	%p3, %r103, 0;
	@%p3 bra 	$L__BB0_18;
	mov.u32 	%r7, %ntid.x;
	and.b32  	%r8, %r7, 15;
	setp.lt.u32 	%p4, %r7, 16;
	mov.f32 	%f181, 0fFF7FFFFF;
	mov.b32 	%r91, 0;
	@%p4 bra 	$L__BB0_8;
	and.b32  	%r91, %r7, 2032;
	add.s32 	%r88, %r57, 32;
	and.b32  	%r64, %r7, -16;
	neg.s32 	%r89, %r64;
	mov.f32 	%f181, 0fFF7FFFFF;
$L__BB0_7:
	.pragma "nounroll";
	ld.shared.f32 	%f39, [%r88+-32];
	max.f32 	%f40, %f181, %f39;
	ld.shared.f32 	%f41, [%r88+-28];
	max.f32 	%f42, %f40, %f41;
	ld.shared.f32 	%f43, [%r88+-24];
	max.f32 	%f44, %f42, %f43;
	ld.shared.f32 	%f45, [%r88+-20];
	max.f32 	%f46, %f44, %f45;
	ld.shared.f32 	%f47, [%r88+-16];
	max.f32 	%f48, %f46, %f47;
	ld.shared.f32 	%f49, [%r88+-12];
	max.f32 	%f50, %f48, %f49;
	ld.shared.f32 	%f51, [%r88+-8];
	max.f32 	%f52, %f50, %f51;
	ld.shared.f32 	%f53, [%r88+-4];
	max.f32 	%f54, %f52, %f53;
	ld.shared.f32 	%f55, [%r88];
	max.f32 	%f56, %f54, %f55;
	ld.shared.f32 	%f57, [%r88+4];
	max.f32 	%f58, %f56, %f57;
	ld.shared.f32 	%f59, [%r88+8];
	max.f32 	%f60, %f58, %f59;
	ld.shared.f32 	%f61, [%r88+12];
	max.f32 	%f62, %f60, %f61;
	ld.shared.f32 	%f63, [%r88+16];
	max.f32 	%f64, %f62, %f63;
	ld.shared.f32 	%f65, [%r88+20];
	max.f32 	%f66, %f64, %f65;
	ld.shared.f32 	%f67, [%r88+24];
	max.f32 	%f68, %f66, %f67;
	ld.shared.f32 	%f69, [%r88+28];
	max.f32 	%f181, %f68, %f69;
	add.s32 	%r89, %r89, 16;
	add.s32 	%r88, %r88, 64;
	setp.ne.s32 	%p5, %r89, 0;
	@%p5 bra 	$L__BB0_7;
$L__BB0_8:
	setp.eq.s32 	%p6, %r8, 0;
	@%p6 bra 	$L__BB0_17;
	and.b32  	%r16, %r7, 7;
	setp.lt.u32 	%p7, %r8, 8;
	@%p7 bra 	$L__BB0_11;
	shl.b32 	%r65, %r91, 2;
	add.s32 	%r67, %r57, %r65;
	ld.shared.f32 	%f71, [%r67];
	max.f32 	%f72, %f181, %f71;
	ld.shared.f32 	%f73, [%r67+4];
	max.f32 	%f74, %f72, %f73;
	ld.shared.f32 	%f75, [%r67+8];
	max.f32 	%f76, %f74, %f75;
	ld.shared.f32 	%f77, [%r67+12];
	max.f32 	%f78, %f76, %f77;
	ld.shared.f32 	%f79, [%r67+16];
	max.f32 	%f80, %f78, %f79;
	ld.shared.f32 	%f81, [%r67+20];
	max.f32 	%f82, %f80, %f81;
	ld.shared.f32 	%f83, [%r67+24];
	max.f32 	%f84, %f82, %f83;
	ld.shared.f32 	%f85, [%r67+28];
	max.f32 	%f181, %f84, %f85;
	add.s32 	%r91, %r91, 8;
$L__BB0_11:
	setp.eq.s32 	%p8, %r16, 0;
	@%p8 bra 	$L__BB0_17;
	and.b32  	%r19, %r7, 3;
	setp.lt.u32 	%p9, %r16, 4;
	@%p9 bra 	$L__BB0_14;
	shl.b32 	%r68, %r91, 2;
	add.s32 	%r70, %r57, %r68;
	ld.shared.f32 	%f87, [%r70];
	max.f32 	%f88, %f181, %f87;
	ld.shared.f32 	%f89, [%r70+4];
	max.f32 	%f90, %f88, %f89;
	ld.shared.f32 	%f91, [%r70+8];
	max.f32 	%f92, %f90, %f91;
	ld.shared.f32 	%f93, [%r70+12];
	max.f32 	%f181, %f92, %f93;
	add.s32 	%r91, %r91, 4;
$L__BB0_14:
	setp.eq.s32 	%p10, %r19, 0;
	@%p10 bra 	$L__BB0_17;
	shl.b32 	%r71, %r91, 2;
	add.s32 	%r94, %r57, %r71;
	neg.s32 	%r93, %r19;
$L__BB0_16:
	.pragma "nounroll";
	ld.shared.f32 	%f94, [%r94];
	max.f32 	%f181, %f181, %f94;
	add.s32 	%r94, %r94, 4;
	add.s32 	%r93, %r93, 1;
	setp.ne.s32 	%p11, %r93, 0;
	@%p11 bra 	$L__BB0_16;
$L__BB0_17:
	st.shared.f32 	[_ZZ14softmax_kernelPfiE4smax], %f181;
$L__BB0_18:
	setp.ge.s32 	%p12, %r103, %r55;
	bar.sync 	0;
	mov.f32 	%f183, 0f00000000;
	@%p12 bra 	$L__BB0_21;
	ld.shared.f32 	%f17, [_ZZ14softmax_kernelPfiE4smax];
	mov.f32 	%f183, 0f00000000;
	mov.u32 	%r28, %ntid.x;
	mov.u32 	%r95, %r103;
$L__BB0_20:
	mul.wide.s32 	%rd5, %r95, 4;
	add.s64 	%rd6, %rd1, %rd5;
	ld.global.f32 	%f97, [%rd6];
	sub.f32 	%f98, %f97, %f17;
	fma.rn.f32 	%f99, %f98, 0f3BBB989D, 0f3F000000;
	cvt.sat.f32.f32 	%f100, %f99;
	mov.f32 	%f101, 0f4B400001;
	mov.f32 	%f102, 0f437C0000;
	fma.rm.f32 	%f103, %f100, %f102, %f101;
	add.f32 	%f104, %f103, 0fCB40007F;
	neg.f32 	%f105, %f104;
	fma.rn.f32 	%f106, %f98, 0f3FB8AA3B, %f105;
	fma.rn.f32 	%f107, %f98, 0f32A57060, %f106;
	mov.b32 	%r73, %f103;
	shl.b32 	%r74, %r73, 23;
	mov.b32 	%f108, %r74;
	ex2.approx.ftz.f32 	%f109, %f107;
	mul.f32 	%f110, %f109, %f108;
	st.global.f32 	[%rd6], %f110;
	add.f32 	%f183, %f183, %f110;
	add.s32 	%r95, %r95, %r28;
	setp.lt.s32 	%p13, %r95, %r55;
	@%p13 bra 	$L__BB0_20;
$L__BB0_21:
	setp.ne.s32 	%p14, %r103, 0;
	st.shared.f32 	[%r3], %f183;
	bar.sync 	0;
	@%p14 bra 	$L__BB0_35;
	mov.u32 	%r31, %ntid.x;
	and.b32  	%r32, %r31, 15;
	setp.lt.u32 	%p15, %r31, 16;
	mov.f32 	%f192, 0f00000000;
	mov.b32 	%r99, 0;
	@%p15 bra 	$L__BB0_25;
	and.b32  	%r99, %r31, 2032;
	add.s32 	%r96, %r59, 32;
	and.b32  	%r78, %r31, -16;
	neg.s32 	%r97, %r78;
	mov.f32 	%f192, 0f00000000;
$L__BB0_24:
	.pragma "nounroll";
	ld.shared.f32 	%f114, [%r96+-32];
	add.f32 	%f115, %f192, %f114;
	ld.shared.f32 	%f116, [%r96+-28];
	add.f32 	%f117, %f115, %f116;
	ld.shared.f32 	%f118, [%r96+-24];
	add.f32 	%f119, %f117, %f118;
	ld.shared.f32 	%f120, [%r96+-20];
	add.f32 	%f121, %f119, %f120;
	ld.shared.f32 	%f122, [%r96+-16];
	add.f32 	%f123, %f121, %f122;
	ld.shared.f32 	%f124, [%r96+-12];
	add.f32 	%f125, %f123, %f124;
	ld.shared.f32 	%f126, [%r96+-8];
	add.f32 	%f127, %f125, %f126;
	ld.shared.f32 	%f128, [%r96+-4];
	add.f32 	%f129, %f127, %f128;
	ld.shared.f32 	%f130, [%r96];
	add.f32 	%f131, %f129, %f130;
	ld.shared.f32 	%f132, [%r96+4];
	add.f32 	%f133, %f131, %f132;
	ld.shared.f32 	%f134, [%r96+8];
	add.f32 	%f135, %f133, %f134;
	ld.shared.f32 	%f136, [%r96+12];
	add.f32 	%f137, %f135, %f136;
	ld.shared.f32 	%f138, [%r96+16];
	add.f32 	%f139, %f137, %f138;
	ld.shared.f32 	%f140, [%r96+20];
	add.f32 	%f141, %f139, %f140;
	ld.shared.f32 	%f142, [%r96+24];
	add.f32 	%f143, %f141, %f142;
	ld.shared.f32 	%f144, [%r96+28];
	add.f32 	%f192, %f143, %f144;
	add.s32 	%r97, %r97, 16;
	add.s32 	%r96, %r96, 64;
	setp.ne.s32 	%p16, %r97, 0;
	@%p16 bra 	$L__BB0_24;
$L__BB0_25:
	setp.eq.s32 	%p17, %r32, 0;
	@%p17 bra 	$L__BB0_34;
	and.b32  	%r40, %r31, 7;
	setp.lt.u32 	%p18, %r32, 8;
	@%p18 bra 	$L__BB0_28;
	shl.b32 	%r79, %r99, 2;
	add.s32 	%r81, %r59, %r79;
	ld.shared.f32 	%f146, [%r81];
	add.f32 	%f147, %f192, %f146;
	ld.shared.f32 	%f148, [%r81+4];
	add.f32 	%f149, %f147, %f148;
	ld.shared.f32 	%f150, [%r81+8];
	add.f32 	%f151, %f149, %f150;
	ld.shared.f32 	%f152, [%r81+12];
	add.f32 	%f153, %f151, %f152;
	ld.shared.f32 	%f154, [%r81+16];
	add.f32 	%f155, %f153, %f154;
	ld.shared.f32 	%f156, [%r81+20];
	add.f32 	%f157, %f155, %f156;
	ld.shared.f32 	%f158, [%r81+24];
	add.f32 	%f159, %f157, %f158;
	ld.shared.f32 	%f160, [%r81+28];
	add.f32 	%f192, %f159, %f160;
	add.s32 	%r99, %r99, 8;
$L__BB0_28:
	setp.eq.s32 	%p19, %r40, 0;
	@%p19 bra 	$L__BB0_34;
	and.b32  	%r43, %r31, 3;
	setp.lt.u32 	%p20, %r40, 4;
	@%p20 bra 	$L__BB0_31;
	shl.b32 	%r82, %r99, 2;
	add.s32 	%r84, %r59, %r82;
	ld.shared.f32 	%f162, [%r84];
	add.f32 	%f163, %f192, %f162;
	ld.shared.f32 	%f164, [%r84+4];
	add.f32 	%f165, %f163, %f164;
	ld.shared.f32 	%f166, [%r84+8];
	add.f32 	%f167, %f165, %f166;
	ld.shared.f32 	%f168, [%r84+12];
	add.f32 	%f192, %f167, %f168;
	add.s32 	%r99, %r99, 4;
$L__BB0_31:
	setp.eq.s32 	%p21, %r43, 0;
	@%p21 bra 	$L__BB0_34;
	shl.b32 	%r85, %r99, 2;
	add.s32 	%r102, %r59, %r85;
	neg.s32 	%r101, %r43;
$L__BB0_33:
	.pragma "nounroll";
	ld.shared.f32 	%f169, [%r102];
	add.f32 	%f192, %f192, %f169;
	add.s32 	%r102, %r102, 4;
	add.s32 	%r101, %r101, 1;
	setp.ne.s32 	%p22, %r101, 0;
	@%p22 bra 	$L__BB0_33;
$L__BB0_34:
	st.shared.f32 	[_ZZ14softmax_kernelPfiE4ssum], %f192;
$L__BB0_35:
	setp.ge.s32 	%p23, %r103, %r55;
	bar.sync 	0;
	@%p23 bra 	$L__BB0_38;
	ld.shared.f32 	%f34, [_ZZ14softmax_kernelPfiE4ssum];
	mov.u32 	%r52, %ntid.x;
$L__BB0_37:
	mul.wide.s32 	%rd7, %r103, 4;
	add.s64 	%rd8, %rd1, %rd7;
	ld.global.f32 	%f170, [%rd8];
	div.rn.f32 	%f171, %f170, %f34;
	st.global.f32 	[%rd8], %f171;
	add.s32 	%r103, %r103, %r52;
	setp.lt.s32 	%p24, %r103, %r55;
	@%p24 bra 	$L__BB0_37;
$L__BB0_38:
	ret;

}


// ===== COMPILED SASS (sm_100) =====

	.target	sm_100

	.elftype	@"ET_EXEC"


//--------------------- .note.nv.tkinfo           --------------------------
	.section	.note.nv.tkinfo,"",@"SHT_NOTE"
	.sectionflags	@"SHF_NOTE_NV_TKINFO"
	.tkinfo
        /*0018*/ 	.word	0x00000002
        /*0030*/ 	.string	""
        /*0030*/ 	.string	"ptxas"
        /*0030*/ 	.string	"Cuda compilation tools, release 13.0, V13.0.88"
        /*0030*/ 	.string	"Build cuda_13.0.r13.0/compiler.36424714_0"
        /*0030*/ 	.string	"-arch sm_100 -m 64 "



//--------------------- .note.nv.cuinfo           --------------------------
	.section	.note.nv.cuinfo,"",@"SHT_NOTE"
	.sectionflags	@"SHF_NOTE_NV_CUINFO"
        /*0018*/ 	.short	0x0002
        /*001a*/ 	.short	0x0064
        /*001c*/ 	.short	0x0082
	.zero		2


//--------------------- .nv.info                  --------------------------
	.section	.nv.info,"",@"SHT_CUDA_INFO"
	.align	4


	//----- nvinfo : EIATTR_REGCOUNT
	.align		4
        /*0000*/ 	.byte	0x04, 0x2f
        /*0002*/ 	.short	(.L_1 - .L_0)
	.align		4
.L_0:
        /*0004*/ 	.word	index@(_Z14softmax_kernelPfi)
        /*0008*/ 	.word	0x0000001a


	//----- nvinfo : EIATTR_FRAME_SIZE
	.align		4
.L_1:
        /*000c*/ 	.byte	0x04, 0x11
        /*000e*/ 	.short	(.L_3 - .L_2)
	.align		4
.L_2:
        /*0010*/ 	.word	index@($__internal_0_$__cuda_sm3x_div_rn_noftz_f32_slowpath)
        /*0014*/ 	.word	0x00000000


	//----- nvinfo : EIATTR_FRAME_SIZE
	.align		4
.L_3:
        /*0018*/ 	.byte	0x04, 0x11
        /*001a*/ 	.short	(.L_5 - .L_4)
	.align		4
.L_4:
        /*001c*/ 	.word	index@(_Z14softmax_kernelPfi)
        /*0020*/ 	.word	0x00000000


	//----- nvinfo : EIATTR_MIN_STACK_SIZE
	.align		4
.L_5:
        /*0024*/ 	.byte	0x04, 0x12
        /*0026*/ 	.short	(.L_7 - .L_6)
	.align		4
.L_6:
        /*0028*/ 	.word	index@(_Z14softmax_kernelPfi)
        /*002c*/ 	.word	0x00000000
.L_7:


//--------------------- .nv.compat                --------------------------
	.section	.nv.compat,"",@"SHT_CUDA_COMPAT_INFO"
	.align	4
        /*0000*/ 	.byte	0x02, 0x09, 0x00, 0x00, 0x02, 0x02, 0x01, 0x00, 0x02, 0x05, 0x05, 0x00, 0x03, 0x07, 0x01, 0x01
        /*0010*/ 	.byte	0x02, 0x03, 0x00, 0x00, 0x02, 0x06, 0x01, 0x00, 0x04, 0x0b, 0x08, 0x00, 0x01, 0x00, 0x00, 0x00
        /*0020*/ 	.byte	0x00, 0x00, 0x00, 0x00


//--------------------- .nv.info._Z14softmax_kernelPfi --------------------------
	.section	.nv.info._Z14softmax_kernelPfi,"",@"SHT_CUDA_INFO"
	.sectionflags	@""
	.align	4


	//----- nvinfo : EIATTR_CUDA_API_VERSION
	.align		4
        /*0000*/ 	.byte	0x04, 0x37
        /*0002*/ 	.short	(.L_9 - .L_8)
.L_8:
        /*0004*/ 	.word	0x00000082


	//----- nvinfo : EIATTR_KPARAM_INFO
	.align		4
.L_9:
        /*0008*/ 	.byte	0x04, 0x17
        /*000a*/ 	.short	(.L_11 - .L_10)
.L_10:
        /*000c*/ 	.word	0x00000000
        /*0010*/ 	.short	0x0001
        /*0012*/ 	.short	0x0008
        /*0014*/ 	.byte	0x00, 0xf0, 0x11, 0x00


	//----- nvinfo : EIATTR_KPARAM_INFO
	.align		4
.L_11:
        /*0018*/ 	.byte	0x04, 0x17
        /*001a*/ 	.short	(.L_13 - .L_12)
.L_12:
        /*001c*/ 	.word	0x00000000
        /*0020*/ 	.short	0x0000
        /*0022*/ 	.short	0x0000
        /*0024*/ 	.byte	0x00, 0xf5, 0x21, 0x00


	//----- nvinfo : EIATTR_SPARSE_MMA_MASK
	.align		4
.L_13:
        /*0028*/ 	.byte	0x03, 0x50
        /*002a*/ 	.short	0x0000


	//----- nvinfo : EIATTR_MAXREG_COUNT
	.align		4
        /*002c*/ 	.byte	0x03, 0x1b
        /*002e*/ 	.short	0x00ff


	//----- nvinfo : EIATTR_NUM_BARRIERS
	.align		4
        /*0030*/ 	.byte	0x02, 0x4c
        /*0032*/ 	.byte	0x01
	.zero		1


	//----- nvinfo : EIATTR_MERCURY_ISA_VERSION
	.align		4
        /*0034*/ 	.byte	0x03, 0x5f
        /*0036*/ 	.short	0x0101


	//----- nvinfo : EIATTR_VRC_CTA_INIT_COUNT
	.align		4
        /*0038*/ 	.byte	0x02, 0x4a
	.zero		1
	.zero		1


	//----- nvinfo : EIATTR_EXIT_INSTR_OFFSETS
	.align		4
        /*003c*/ 	.byte	0x04, 0x1c
        /*003e*/ 	.short	(.L_15 - .L_14)


	//   ....[0]....
.L_14:
        /*0040*/ 	.word	0x00000d10


	//   ....[1]....
        /*0044*/ 	.word	0x00000e90


	//----- nvinfo : EIATTR_CRS_STACK_SIZE
	.align		4
.L_15:
        /*0048*/ 	.byte	0x04, 0x1e
        /*004a*/ 	.short	(.L_17 - .L_16)
.L_16:
        /*004c*/ 	.word	0x00000000


	//----- nvinfo : EIATTR_CBANK_PARAM_SIZE
	.align		4
.L_17:
        /*0050*/ 	.byte	0x03, 0x19
        /*0052*/ 	.short	0x000c


	//----- nvinfo : EIATTR_PARAM_CBANK
	.align		4
        /*0054*/ 	.byte	0x04, 0x0a
        /*0056*/ 	.short	(.L_19 - .L_18)
	.align		4
.L_18:
        /*0058*/ 	.word	index@(.nv.constant0._Z14softmax_kernelPfi)
        /*005c*/ 	.short	0x0380
        /*005e*/ 	.short	0x000c


	//----- nvinfo : EIATTR_SW_WAR
	.align		4
.L_19:
        /*0060*/ 	.byte	0x04, 0x36
        /*0062*/ 	.short	(.L_21 - .L_20)
.L_20:
        /*0064*/ 	.word	0x00000008
.L_21:


//--------------------- .nv.callgraph             --------------------------
	.section	.nv.callgraph,"",@"SHT_CUDA_CALLGRAPH"
	.align	4
	.sectionentsize	8
	.align		4
        /*0000*/ 	.word	0x00000000
	.align		4
        /*0004*/ 	.word	0xffffffff
	.align		4
        /*0008*/ 	.word	0x00000000
	.align		4
        /*000c*/ 	.word	0xfffffffe
	.align		4
        /*0010*/ 	.word	0x00000000
	.align		4
        /*0014*/ 	.word	0xfffffffd
	.align		4
        /*0018*/ 	.word	0x00000000
	.align		4
        /*001c*/ 	.word	0xfffffffc


//--------------------- .text._Z14softmax_kernelPfi --------------------------
	.section	.text._Z14softmax_kernelPfi,"ax",@progbits
	.align	128
        .global         _Z14softmax_kernelPfi
        .type           _Z14softmax_kernelPfi,@function
        .size           _Z14softmax_kernelPfi,(.L_x_37 - _Z14softmax_kernelPfi)
        .other          _Z14softmax_kernelPfi,@"STO_CUDA_ENTRY STV_DEFAULT"
_Z14softmax_kernelPfi:
.text._Z14softmax_kernelPfi:
[----:B------:R-:W-:Y:S01]  /*0000*/  LDC R1, c[0x0][0x37c] ;  /* 0x0000df00ff017b82 */ /* 0x000fe20000000800 */
[----:B------:R-:W0:Y:S07]  /*0010*/  S2R R2, SR_TID.X ;  /* 0x0000000000027919 */ /* 0x000e2e0000002100 */
[----:B------:R-:W1:Y:S01]  /*0020*/  S2UR UR7, SR_CgaCtaId ;  /* 0x00000000000779c3 */ /* 0x000e620000008800 */
[----:B------:R-:W0:Y:S01]  /*0030*/  LDCU UR11, c[0x0][0x388] ;  /* 0x00007100ff0b77ac */ /* 0x000e220008000800 */
[----:B------:R-:W-:Y:S01]  /*0040*/  IMAD.MOV.U32 R3, RZ, RZ, -0x800001 ;  /* 0xff7fffffff037424 */ /* 0x000fe200078e00ff */
[----:B------:R-:W-:Y:S01]  /*0050*/  BSSY.RECONVERGENT B0, `(.L_x_0) ;  /* 0x000001a000007945 */ /* 0x000fe20003800200 */
[----:B------:R-:W-:Y:S01]  /*0060*/  UMOV UR4, 0x400 ;  /* 0x0000040000047882 */ /* 0x000fe20000000000 */
[----:B------:R-:W2:Y:S01]  /*0070*/  LDCU.64 UR12, c[0x0][0x358] ;  /* 0x00006b00ff0c77ac */ /* 0x000ea20008000a00 */
[----:B------:R-:W-:-:S02]  /*0080*/  UIADD3 UR6, UPT, UPT, UR4, 0x1000, URZ ;  /* 0x0000100004067890 */ /* 0x000fc4000fffe0ff */
[----:B-1----:R-:W-:Y:S02]  /*0090*/  ULEA UR5, UR7, UR4, 0x18 ;  /* 0x0000000407057291 */ /* 0x002fe4000f8ec0ff */
[----:B------:R-:W-:Y:S01]  /*00a0*/  ULEA UR6, UR7, UR6, 0x18 ;  /* 0x0000000607067291 */ /* 0x000fe2000f8ec0ff */
[----:B0-----:R-:W-:-:S03]  /*00b0*/  ISETP.GE.AND P0, PT, R2, UR11, PT ;  /* 0x0000000b02007c0c */ /* 0x001fc6000bf06270 */
[C---:B------:R-:W-:Y:S02]  /*00c0*/  LEA R0, R2.reuse, UR5, 0x2 ;  /* 0x0000000502007c11 */ /* 0x040fe4000f8e10ff */
[----:B------:R-:W-:-:S03]  /*00d0*/  LEA R21, R2, UR6, 0x2 ;  /* 0x0000000602157c11 */ /* 0x000fc6000f8e10ff */
[----:B------:R0:W-:Y:S04]  /*00e0*/  STS [R0], R3 ;  /* 0x0000000300007388 */ /* 0x0001e80000000800 */
[----:B------:R0:W-:Y:S01]  /*00f0*/  STS [R21], RZ ;  /* 0x000000ff15007388 */ /* 0x0001e20000000800 */
[----:B------:R-:W-:Y:S06]  /*0100*/  BAR.SYNC.DEFER_BLOCKING 0x0 ;  /* 0x0000000000007b1d */ /* 0x000fec0000010000 */
[----:B--2---:R-:W-:Y:S05]  /*0110*/  @P0 BRA `(.L_x_1) ;  /* 0x0000000000340947 */ /* 0x004fea0003800000 */
[----:B0-----:R0:W1:Y:S01]  /*0120*/  LDS R3, [R0] ;  /* 0x0000000000037984 */ /* 0x0010620000000800 */
[----:B------:R-:W2:Y:S01]  /*0130*/  LDC R8, c[0x0][0x360] ;  /* 0x0000d800ff087b82 */ /* 0x000ea20000000800 */
[----:B------:R-:W-:Y:S01]  /*0140*/  BSSY.RECONVERGENT B1, `(.L_x_2) ;  /* 0x0000009000017945 */ /* 0x000fe20003800200 */
[----:B------:R-:W-:-:S06]  /*0150*/  IMAD.MOV.U32 R9, RZ, RZ, R2 ;  /* 0x000000ffff097224 */ /* 0x000fcc00078e0002 */
[----:B0-----:R-:W3:Y:S02]  /*0160*/  LDC.64 R6, c[0x0][0x380] ;  /* 0x0000e000ff067b82 */ /* 0x001ee40000000a00 */
.L_x_3:
[----:B---3--:R-:W-:-:S06]  /*0170*/  IMAD.WIDE R4, R9, 0x4, R6 ;  /* 0x0000000409047825 */ /* 0x008fcc00078e0206 */
[----:B------:R-:W1:Y:S01]  /*0180*/  LDG.E R4, desc[UR12][R4.64] ;  /* 0x0000000c04047981 */ /* 0x000e62000c1e1900 */
[----:B--2---:R-:W-:-:S05]  /*0190*/  IMAD.IADD R9, R8, 0x1, R9 ;  /* 0x0000000108097824 */ /* 0x004fca00078e0209 */
[----:B------:R-:W-:Y:S02]  /*01a0*/  ISETP.GE.AND P0, PT, R9, UR11, PT ;  /* 0x0000000b09007c0c */ /* 0x000fe4000bf06270 */
[----:B-1----:R-:W-:-:S11]  /*01b0*/  FMNMX R3, R4, R3, !PT ;  /* 0x0000000304037209 */ /* 0x002fd60007800000 */
[----:B------:R-:W-:Y:S05]  /*01c0*/  @!P0 BRA `(.L_x_3) ;  /* 0xfffffffc00e88947 */ /* 0x000fea000383ffff */
[----:B------:R-:W-:Y:S05]  /*01d0*/  BSYNC.RECONVERGENT B1 ;  /* 0x0000000000017941 */ /* 0x000fea0003800200 */
.L_x_2:
[----:B------:R1:W-:Y:S02]  /*01e0*/  STS [R0], R3 ;  /* 0x0000000300007388 */ /* 0x0003e40000000800 */
.L_x_1:
[----:B------:R-:W-:Y:S05]  /*01f0*/  BSYNC.RECONVERGENT B0 ;  /* 0x0000000000007941 */ /* 0x000fea0003800200 */
.L_x_0:
[----:B------:R-:W-:Y:S01]  /*0200*/  BAR.SYNC.DEFER_BLOCKING 0x0 ;  /* 0x0000000000007b1d */ /* 0x000fe20000010000 */
[----:B------:R-:W-:-:S05]  /*0210*/  ISETP.NE.AND P0, PT, R2, RZ, PT ;  /* 0x000000ff0200720c */ /* 0x000fca0003f05270 */
[----:B------:R-:W-:Y:S08]  /*0220*/  BSSY.RECONVERGENT B0, `(.L_x_4) ;  /* 0x000003e000007945 */ /* 0x000ff00003800200 */
[----:B------:R-:W-:Y:S05]  /*0230*/  @P0 BRA `(.L_x_5) ;  /* 0x0000000000f00947 */ /* 0x000fea0003800000 */
[----:B------:R-:W2:Y:S01]  /*0240*/  LDC R20, c[0x0][0x360] ;  /* 0x0000d800ff147b82 */ /* 0x000ea20000000800 */
[----:B01----:R-:W-:Y:S02]  /*0250*/  IMAD.MOV.U32 R3, RZ, RZ, -0x800001 ;  /* 0xff7fffffff037424 */ /* 0x003fe400078e00ff */
[----:B------:R-:W-:Y:S01]  /*0260*/  IMAD.MOV.U32 R0, RZ, RZ, RZ ;  /* 0x000000ffff007224 */ /* 0x000fe200078e00ff */
[C---:B--2---:R-:W-:Y:S02]  /*0270*/  ISETP.GE.U32.AND P0, PT, R20.reuse, 0x10, PT ;  /* 0x000000101400780c */ /* 0x044fe40003f06070 */
[----:B------:R-:W-:-:S04]  /*0280*/  LOP3.LUT R23, R20, 0xf, RZ, 0xc0, !PT ;  /* 0x0000000f14177812 */ /* 0x000fc800078ec0ff */
[----:B------:R-:W-:-:S07]  /*0290*/  ISETP.NE.AND P1, PT, R23, RZ, PT ;  /* 0x000000ff1700720c */ /* 0x000fce0003f25270 */
[----:B------:R-:W-:Y:S06]  /*02a0*/  @!P0 BRA `(.L_x_6) ;  /* 0x0000000000548947 */ /* 0x000fec0003800000 */
[C---:B------:R-:W-:Y:S01]  /*02b0*/  LOP3.LUT R22, R20.reuse, 0xfffffff0, RZ, 0xc0, !PT ;  /* 0xfffffff014167812 */ /* 0x040fe200078ec0ff */
[----:B------:R-:W-:Y:S01]  /*02c0*/  IMAD.MOV.U32 R3, RZ, RZ, -0x800001 ;  /* 0xff7fffffff037424 */ /* 0x000fe200078e00ff */
[----:B------:R-:W-:Y:S01]  /*02d0*/  LOP3.LUT R0, R20, 0x7f0, RZ, 0xc0, !PT ;  /* 0x000007f014007812 */ /* 0x000fe200078ec0ff */
[----:B------:R-:W-:Y:S01]  /*02e0*/  UIADD3 UR4, UPT, UPT, UR5, 0x20, URZ ;  /* 0x0000002005047890 */ /* 0x000fe2000fffe0ff */
[----:B------:R-:W-:-:S11]  /*02f0*/  IADD3 R22, PT, PT, -R22, RZ, RZ ;  /* 0x000000ff16167210 */ /* 0x000fd60007ffe1ff */
.L_x_7:
[----:B------:R-:W0:Y:S01]  /*0300*/  LDS.128 R4, [UR4+-0x20] ;  /* 0xffffe004ff047984 */ /* 0x000e220008000c00 */
[----:B------:R-:W-:-:S03]  /*0310*/  VIADD R22, R22, 0x10 ;  /* 0x0000001016167836 */ /* 0x000fc60000000000 */
[----:B------:R-:W1:Y:S02]  /*0320*/  LDS.128 R8, [UR4+-0x10] ;  /* 0xfffff004ff087984 */ /* 0x000e640008000c00 */
[----:B------:R-:W-:Y:S02]  /*0330*/  ISETP.NE.AND P0, PT, R22, RZ, PT ;  /* 0x000000ff1600720c */ /* 0x000fe40003f05270 */
[----:B------:R-:W2:Y:S04]  /*0340*/  LDS.128 R12, [UR4] ;  /* 0x00000004ff0c7984 */ /* 0x000ea80008000c00 */
[----:B------:R-:W3:Y:S01]  /*0350*/  LDS.128 R16, [UR4+0x10] ;  /* 0x00001004ff107984 */ /* 0x000ee20008000c00 */
[----:B------:R-:W-:Y:S01]  /*0360*/  UIADD3 UR4, UPT, UPT, UR4, 0x40, URZ ;  /* 0x0000004004047890 */ /* 0x000fe2000fffe0ff */
[----:B0-----:R-:W-:-:S04]  /*0370*/  FMNMX3 R4, R3, R4, R5, !PT ;  /* 0x0000000403047276 */ /* 0x001fc80007800005 */
[----:B------:R-:W-:-:S04]  /*0380*/  FMNMX3 R4, R4, R6, R7, !PT ;  /* 0x0000000604047276 */ /* 0x000fc80007800007 */
[----:B-1----:R-:W-:-:S04]  /*0390*/  FMNMX3 R4, R4, R8, R9, !PT ;  /* 0x0000000804047276 */ /* 0x002fc80007800009 */
[----:B------:R-:W-:-:S04]  /*03a0*/  FMNMX3 R4, R4, R10, R11, !PT ;  /* 0x0000000a04047276 */ /* 0x000fc8000780000b */
[----:B--2---:R-:W-:-:S04]  /*03b0*/  FMNMX3 R4, R4, R12, R13, !PT ;  /* 0x0000000c04047276 */ /* 0x004fc8000780000d */
[----:B------:R-:W-:-:S04]  /*03c0*/  FMNMX3 R4, R4, R14, R15, !PT ;  /* 0x0000000e04047276 */ /* 0x000fc8000780000f */
[----:B---3--:R-:W-:-:S04]  /*03d0*/  FMNMX3 R4, R4, R16, R17, !PT ;  /* 0x0000001004047276 */ /* 0x008fc80007800011 */
[----:B------:R-:W-:Y:S01]  /*03e0*/  FMNMX3 R3, R4, R18, R19, !PT ;  /* 0x0000001204037276 */ /* 0x000fe20007800013 */
[----:B------:R-:W-:Y:S06]  /*03f0*/  @P0 BRA `(.L_x_7) ;  /* 0xfffffffc00c00947 */ /* 0x000fec000383ffff */
.L_x_6:
[----:B------:R-:W-:Y:S05]  /*0400*/  @!P1 BRA `(.L_x_8) ;  /* 0x0000000000789947 */ /* 0x000fea0003800000 */
[----:B------:R-:W-:Y:S02]  /*0410*/  ISETP.GE.U32.AND P0, PT, R23, 0x8, PT ;  /* 0x000000081700780c */ /* 0x000fe40003f06070 */
[----:B------:R-:W-:-:S04]  /*0420*/  LOP3.LUT R13, R20, 0x7, RZ, 0xc0, !PT ;  /* 0x00000007140d7812 */ /* 0x000fc800078ec0ff */
[----:B------:R-:W-:-:S07]  /*0430*/  ISETP.NE.AND P1, PT, R13, RZ, PT ;  /* 0x000000ff0d00720c */ /* 0x000fce0003f25270 */
[----:B------:R-:W-:Y:S06]  /*0440*/  @!P0 BRA `(.L_x_9) ;  /* 0x0000000000208947 */ /* 0x000fec0003800000 */
[C---:B------:R-:W-:Y:S01]  /*0450*/  LEA R12, R0.reuse, UR5, 0x2 ;  /* 0x00000005000c7c11 */ /* 0x040fe2000f8e10ff */
[----:B------:R-:W-:-:S04]  /*0460*/  VIADD R0, R0, 0x8 ;  /* 0x0000000800007836 */ /* 0x000fc80000000000 */
[----:B------:R-:W0:Y:S04]  /*0470*/  LDS.128 R4, [R12] ;  /* 0x000000000c047984 */ /* 0x000e280000000c00 */
[----:B------:R-:W1:Y:S01]  /*0480*/  LDS.128 R8, [R12+0x10] ;  /* 0x000010000c087984 */ /* 0x000e620000000c00 */
[----:B0-----:R-:W-:-:S04]  /*0490*/  FMNMX3 R4, R3, R4, R5, !PT ;  /* 0x0000000403047276 */ /* 0x001fc80007800005 */
[----:B------:R-:W-:-:S04]  /*04a0*/  FMNMX3 R4, R4, R6, R7, !PT ;  /* 0x0000000604047276 */ /* 0x000fc80007800007 */
[----:B-1----:R-:W-:-:S04]  /*04b0*/  FMNMX3 R4, R4, R8, R9, !PT ;  /* 0x0000000804047276 */ /* 0x002fc80007800009 */
[----:B------:R-:W-:-:S07]  /*04c0*/  FMNMX3 R3, R4, R10, R11, !PT ;  /* 0x0000000a04037276 */ /* 0x000fce000780000b */
.L_x_9:
[----:B------:R-:W-:Y:S05]  /*04d0*/  @!P1 BRA `(.L_x_8) ;  /* 0x0000000000449947 */ /* 0x000fea0003800000 */
[----:B------:R-:W-:Y:S02]  /*04e0*/  ISETP.GE.U32.AND P0, PT, R13, 0x4, PT ;  /* 0x000000040d00780c */ /* 0x000fe40003f06070 */
[----:B------:R-:W-:-:S04]  /*04f0*/  LOP3.LUT R20, R20, 0x3, RZ, 0xc0, !PT ;  /* 0x0000000314147812 */ /* 0x000fc800078ec0ff */
[----:B------:R-:W-:-:S07]  /*0500*/  ISETP.NE.AND P1, PT, R20, RZ, PT ;  /* 0x000000ff1400720c */ /* 0x000fce0003f25270 */
[C---:B------:R-:W-:Y:S01]  /*0510*/  @P0 LEA R4, R0.reuse, UR5, 0x2 ;  /* 0x0000000500040c11 */ /* 0x040fe2000f8e10ff */
[----:B------:R-:W-:-:S05]  /*0520*/  @P0 VIADD R0, R0, 0x4 ;  /* 0x0000000400000836 */ /* 0x000fca0000000000 */
[----:B------:R-:W0:Y:S02]  /*0530*/  @P0 LDS.128 R4, [R4] ;  /* 0x0000000004040984 */ /* 0x000e240000000c00 */
[----:B0-----:R-:W-:-:S04]  /*0540*/  @P0 FMNMX3 R5, R3, R4, R5, !PT ;  /* 0x0000000403050276 */ /* 0x001fc80007800005 */
[----:B------:R-:W-:Y:S01]  /*0550*/  @P0 FMNMX3 R3, R5, R6, R7, !PT ;  /* 0x0000000605030276 */ /* 0x000fe20007800007 */
[----:B------:R-:W-:Y:S06]  /*0560*/  @!P1 BRA `(.L_x_8) ;  /* 0x0000000000209947 */ /* 0x000fec0003800000 */
[----:B------:R-:W-:Y:S01]  /*0570*/  LEA R0, R0, UR5, 0x2 ;  /* 0x0000000500007c11 */ /* 0x000fe2000f8e10ff */
[----:B------:R-:W-:-:S07]  /*0580*/  IMAD.MOV R20, RZ, RZ, -R20 ;  /* 0x000000ffff147224 */ /* 0x000fce00078e0a14 */
.L_x_10:
[----:B------:R0:W1:Y:S01]  /*0590*/  LDS R4, [R0] ;  /* 0x0000000000047984 */ /* 0x0000620000000800 */
[----:B------:R-:W-:-:S05]  /*05a0*/  VIADD R20, R20, 0x1 ;  /* 0x0000000114147836 */ /* 0x000fca0000000000 */
[----:B------:R-:W-:Y:S02]  /*05b0*/  ISETP.NE.AND P0, PT, R20, RZ, PT ;  /* 0x000000ff1400720c */ /* 0x000fe40003f05270 */
[----:B0-----:R-:W-:Y:S02]  /*05c0*/  IADD3 R0, PT, PT, R0, 0x4, RZ ;  /* 0x0000000400007810 */ /* 0x001fe40007ffe0ff */
[----:B-1----:R-:W-:-:S09]  /*05d0*/  FMNMX R3, R4, R3, !PT ;  /* 0x0000000304037209 */ /* 0x002fd20007800000 */
[----:B------:R-:W-:Y:S05]  /*05e0*/  @P0 BRA `(.L_x_10) ;  /* 0xfffffffc00e80947 */ /* 0x000fea000383ffff */
.L_x_8:
[----:B------:R2:W-:Y:S02]  /*05f0*/  STS [UR5], R3 ;  /* 0x00000003ff007988 */ /* 0x0005e40008000805 */
.L_x_5:
[----:B------:R-:W-:Y:S05]  /*0600*/  BSYNC.RECONVERGENT B0 ;  /* 0x0000000000007941 */ /* 0x000fea0003800200 */
.L_x_4:
[----:B------:R-:W-:Y:S01]  /*0610*/  BAR.SYNC.DEFER_BLOCKING 0x0 ;  /* 0x0000000000007b1d */ /* 0x000fe20000010000 */
[----:B------:R-:W-:Y:S01]  /*0620*/  ISETP.GE.AND P0, PT, R2, UR11, PT ;  /* 0x0000000b02007c0c */ /* 0x000fe2000bf06270 */
[----:B01----:R-:W-:-:S04]  /*0630*/  IMAD.MOV.U32 R0, RZ, RZ, RZ ;  /* 0x000000ffff007224 */ /* 0x003fc800078e00ff */
[----:B------:R-:W-:Y:S08]  /*0640*/  BSSY.RECONVERGENT B0, `(.L_x_11) ;  /* 0x0000019000007945 */ /* 0x000ff00003800200 */
[----:B------:R-:W-:Y:S05]  /*0650*/  @P0 BRA `(.L_x_12) ;  /* 0x00000000005c0947 */ /* 0x000fea0003800000 */
[----:B--2---:R-:W0:Y:S01]  /*0660*/  LDS R3, [UR5] ;  /* 0x00000005ff037984 */ /* 0x004e220008000800 */
[----:B------:R-:W1:Y:S01]  /*0670*/  LDC R12, c[0x0][0x360] ;  /* 0x0000d800ff0c7b82 */ /* 0x000e620000000800 */
[----:B------:R-:W-:Y:S02]  /*0680*/  IMAD.MOV.U32 R0, RZ, RZ, RZ ;  /* 0x000000ffff007224 */ /* 0x000fe400078e00ff */
[----:B------:R-:W-:-:S05]  /*0690*/  IMAD.MOV.U32 R9, RZ, RZ, R2 ;  /* 0x000000ffff097224 */ /* 0x000fca00078e0002 */
[----:B------:R-:W2:Y:S02]  /*06a0*/  LDC.64 R4, c[0x0][0x380] ;  /* 0x0000e000ff047b82 */ /* 0x000ea40000000a00 */
.L_x_13:
[----:B--23--:R-:W-:-:S05]  /*06b0*/  IMAD.WIDE R6, R9, 0x4, R4 ;  /* 0x0000000409067825 */ /* 0x00cfca00078e0204 */
[----:B------:R-:W0:Y:S01]  /*06c0*/  LDG.E R8, desc[UR12][R6.64] ;  /* 0x0000000c06087981 */ /* 0x000e22000c1e1900 */
[----:B------:R-:W-:Y:S02]  /*06d0*/  IMAD.MOV.U32 R11, RZ, RZ, 0x3bbb989d ;  /* 0x3bbb989dff0b7424 */ /* 0x000fe400078e00ff */
[----:B------:R-:W-:Y:S02]  /*06e0*/  IMAD.MOV.U32 R13, RZ, RZ, 0x437c0000 ;  /* 0x437c0000ff0d7424 */ /* 0x000fe400078e00ff */
[----:B-1----:R-:W-:-:S05]  /*06f0*/  IMAD.IADD R9, R12, 0x1, R9 ;  /* 0x000000010c097824 */ /* 0x002fca00078e0209 */
[----:B------:R-:W-:Y:S01]  /*0700*/  ISETP.GE.AND P0, PT, R9, UR11, PT ;  /* 0x0000000b09007c0c */ /* 0x000fe2000bf06270 */
[----:B0-----:R-:W-:-:S04]  /*0710*/  FADD R8, -R3, R8 ;  /* 0x0000000803087221 */ /* 0x001fc80000000100 */
[----:B------:R-:W-:-:S04]  /*0720*/  FFMA.SAT R10, R8, R11, 0.5 ;  /* 0x3f000000080a7423 */ /* 0x000fc8000000200b */
[----:B------:R-:W-:-:S04]  /*0730*/  FFMA.RM R10, R10, R13, 12582913 ;  /* 0x4b4000010a0a7423 */ /* 0x000fc8000000400d */
[C---:B------:R-:W-:Y:S01]  /*0740*/  FADD R11, R10.reuse, -12583039 ;  /* 0xcb40007f0a0b7421 */ /* 0x040fe20000000000 */
[----:B------:R-:W-:-:S03]  /*0750*/  SHF.L.U32 R10, R10, 0x17, RZ ;  /* 0x000000170a0a7819 */ /* 0x000fc600000006ff */
[----:B------:R-:W-:-:S04]  /*0760*/  FFMA R11, R8, 1.4426950216293334961, -R11 ;  /* 0x3fb8aa3b080b7823 */ /* 0x000fc8000000080b */
[----:B------:R-:W-:-:S06]  /*0770*/  FFMA R11, R8, 1.925963033500011079e-08, R11 ;  /* 0x32a57060080b7823 */ /* 0x000fcc000000000b */
[----:B------:R-:W0:Y:S02]  /*0780*/  MUFU.EX2 R11, R11 ;  /* 0x0000000b000b7308 */ /* 0x000e240000000800 */
[----:B0-----:R-:W-:-:S04]  /*0790*/  FMUL R13, R10, R11 ;  /* 0x0000000b0a0d7220 */ /* 0x001fc80000400000 */
[----:B------:R-:W-:Y:S01]  /*07a0*/  FADD R0, R13, R0 ;  /* 0x000000000d007221 */ /* 0x000fe20000000000 */
[----:B------:R3:W-:Y:S01]  /*07b0*/  STG.E desc[UR12][R6.64], R13 ;  /* 0x0000000d06007986 */ /* 0x0007e2000c10190c */
[----:B------:R-:W-:Y:S05]  /*07c0*/  @!P0 BRA `(.L_x_13) ;  /* 0xfffffffc00b88947 */ /* 0x000fea000383ffff */
.L_x_12:
[----:B------:R-:W-:Y:S05]  /*07d0*/  BSYNC.RECONVERGENT B0 ;  /* 0x0000000000007941 */ /* 0x000fea0003800200 */
.L_x_11:
[----:B------:R-:W-:Y:S01]  /*07e0*/  ISETP.NE.AND P0, PT, R2, RZ, PT ;  /* 0x000000ff0200720c */ /* 0x000fe20003f05270 */
[----:B------:R0:W-:Y:S01]  /*07f0*/  STS [R21], R0 ;  /* 0x0000000015007388 */ /* 0x0001e20000000800 */
[----:B------:R-:W-:Y:S01]  /*0800*/  BSSY.RECONVERGENT B0, `(.L_x_14) ;  /* 0x000004e000007945 */ /* 0x000fe20003800200 */
[----:B------:R-:W-:Y:S10]  /*0810*/  BAR.SYNC.DEFER_BLOCKING 0x0 ;  /* 0x0000000000007b1d */ /* 0x000ff40000010000 */
[----:B0-----:R-:W-:Y:S05]  /*0820*/  @P0 BRA `(.L_x_15) ;  /* 0x00000004002c0947 */ /* 0x001fea0003800000 */
[----:B------:R-:W0:Y:S01]  /*0830*/  LDCU UR8, c[0x0][0x360] ;  /* 0x00006c00ff0877ac */ /* 0x000e220008000800 */
[----:B------:R-:W-:Y:S01]  /*0840*/  IMAD.MOV.U32 R19, RZ, RZ, RZ ;  /* 0x000000ffff137224 */ /* 0x000fe200078e00ff */
[----:B------:R-:W-:Y:S01]  /*0850*/  UMOV UR4, URZ ;  /* 0x000000ff00047c82 */ /* 0x000fe20008000000 */
[----:B0-----:R-:W-:Y:S02]  /*0860*/  UISETP.GE.U32.AND UP1, UPT, UR8, 0x10, UPT ;  /* 0x000000100800788c */ /* 0x001fe4000bf26070 */
[----:B------:R-:W-:-:S04]  /*0870*/  ULOP3.LUT UR9, UR8, 0xf, URZ, 0xc0, !UPT ;  /* 0x0000000f08097892 */ /* 0x000fc8000f8ec0ff */
[----:B------:R-:W-:-:S03]  /*0880*/  UISETP.NE.AND UP0, UPT, UR9, URZ, UPT ;  /* 0x000000ff0900728c */ /* 0x000fc6000bf05270 */
[----:B------:R-:W-:Y:S08]  /*0890*/  BRA.U !UP1, `(.L_x_16) ;  /* 0x0000000109747547 */ /* 0x000ff0000b800000 */
[----:B------:R-:W-:Y:S01]  /*08a0*/  ULOP3.LUT UR7, UR8, 0xfffffff0, URZ, 0xc0, !UPT ;  /* 0xfffffff008077892 */ /* 0x000fe2000f8ec0ff */
[----:B------:R-:W-:Y:S01]  /*08b0*/  IMAD.MOV.U32 R19, RZ, RZ, RZ ;  /* 0x000000ffff137224 */ /* 0x000fe200078e00ff */
[----:B------:R-:W-:Y:S02]  /*08c0*/  ULOP3.LUT UR4, UR8, 0x7f0, URZ, 0xc0, !UPT ;  /* 0x000007f008047892 */ /* 0x000fe4000f8ec0ff */
[----:B------:R-:W-:Y:S02]  /*08d0*/  UIADD3 UR10, UPT, UPT, UR6, 0x20, URZ ;  /* 0x00000020060a7890 */ /* 0x000fe4000fffe0ff */
[----:B------:R-:W-:-:S12]  /*08e0*/  UIADD3 UR7, UPT, UPT, -UR7, URZ, URZ ;  /* 0x000000ff07077290 */ /* 0x000fd8000fffe1ff */
.L_x_17:
[----:B---3--:R-:W0:Y:S01]  /*08f0*/  LDS.128 R12, [UR10+-0x20] ;  /* 0xffffe00aff0c7984 */ /* 0x008e220008000c00 */
[----:B------:R-:W-:-:S03]  /*0900*/  UIADD3 UR7, UPT, UPT, UR7, 0x10, URZ ;  /* 0x0000001007077890 */ /* 0x000fc6000fffe0ff */
[----:B------:R-:W1:Y:S01]  /*0910*/  LDS.128 R8, [UR10+-0x10] ;  /* 0xfffff00aff087984 */ /* 0x000e620008000c00 */
[----:B------:R-:W-:-:S03]  /*0920*/  UISETP.NE.AND UP1, UPT, UR7, URZ, UPT ;  /* 0x000000ff0700728c */ /* 0x000fc6000bf25270 */
[----:B------:R-:W3:Y:S01]  /*0930*/  LDS.128 R4, [UR10] ;  /* 0x0000000aff047984 */ /* 0x000ee20008000c00 */
[----:B0-----:R-:W-:-:S03]  /*0940*/  FADD R12, R12, R19 ;  /* 0x000000130c0c7221 */ /* 0x001fc60000000000 */
[----:B------:R-:W0:Y:S01]  /*0950*/  LDS.128 R16, [UR10+0x10] ;  /* 0x0000100aff107984 */ /* 0x000e220008000c00 */
[----:B------:R-:W-:Y:S01]  /*0960*/  UIADD3 UR10, UPT, UPT, UR10, 0x40, URZ ;  /* 0x000000400a0a7890 */ /* 0x000fe2000fffe0ff */
[----:B------:R-:W-:-:S04]  /*0970*/  FADD R13, R12, R13 ;  /* 0x0000000d0c0d7221 */ /* 0x000fc80000000000 */
[----:B------:R-:W-:-:S04]  /*0980*/  FADD R14, R13, R14 ;  /* 0x0000000e0d0e7221 */ /* 0x000fc80000000000 */
[----:B------:R-:W-:-:S04]  /*0990*/  FADD R15, R14, R15 ;  /* 0x0000000f0e0f7221 */ /* 0x000fc80000000000 */
[----:B-1----:R-:W-:-:S04]  /*09a0*/  FADD R8, R15, R8 ;  /* 0x000000080f087221 */ /* 0x002fc80000000000 */
[----:B------:R-:W-:-:S04]  /*09b0*/  FADD R9, R8, R9 ;  /* 0x0000000908097221 */ /* 0x000fc80000000000 */
[----:B------:R-:W-:-:S04]  /*09c0*/  FADD R10, R9, R10 ;  /* 0x0000000a090a7221 */ /* 0x000fc80000000000 */
[----:B------:R-:W-:-:S04]  /*09d0*/  FADD R11, R10, R11 ;  /* 0x0000000b0a0b7221 */ /* 0x000fc80000000000 */
[----:B---3--:R-:W-:-:S04]  /*09e0*/  FADD R4, R11, R4 ;  /* 0x000000040b047221 */ /* 0x008fc80000000000 */
[----:B------:R-:W-:-:S04]  /*09f0*/  FADD R5, R4, R5 ;  /* 0x0000000504057221 */ /* 0x000fc80000000000 */
[----:B------:R-:W-:-:S04]  /*0a00*/  FADD R6, R5, R6 ;  /* 0x0000000605067221 */ /* 0x000fc80000000000 */
[----:B------:R-:W-:-:S04]  /*0a10*/  FADD R7, R6, R7 ;  /* 0x0000000706077221 */ /* 0x000fc80000000000 */
[----:B0-----:R-:W-:-:S04]  /*0a20*/  FADD R16, R7, R16 ;  /* 0x0000001007107221 */ /* 0x001fc80000000000 */
[----:B------:R-:W-:-:S04]  /*0a30*/  FADD R17, R16, R17 ;  /* 0x0000001110117221 */ /* 0x000fc80000000000 */
[----:B------:R-:W-:-:S04]  /*0a40*/  FADD R18, R17, R18 ;  /* 0x0000001211127221 */ /* 0x000fc80000000000 */
[----:B------:R-:W-:Y:S01]  /*0a50*/  FADD R19, R18, R19 ;  /* 0x0000001312137221 */ /* 0x000fe20000000000 */
[----:B------:R-:W-:Y:S06]  /*0a60*/  BRA.U UP1, `(.L_x_17) ;  /* 0xfffffffd01a07547 */ /* 0x000fec000b83ffff */
.L_x_16:
[----:B------:R-:W-:Y:S05]  /*0a70*/  BRA.U !UP0, `(.L_x_18) ;  /* 0x0000000108947547 */ /* 0x000fea000b800000 */
[----:B------:R-:W-:Y:S02]  /*0a80*/  UISETP.GE.U32.AND UP0, UPT, UR9, 0x8, UPT ;  /* 0x000000080900788c */ /* 0x000fe4000bf06070 */
[----:B------:R-:W-:-:S04]  /*0a90*/  ULOP3.LUT UR10, UR8, 0x7, URZ, 0xc0, !UPT ;  /* 0x00000007080a7892 */ /* 0x000fc8000f8ec0ff */
[----:B------:R-:W-:-:S03]  /*0aa0*/  UISETP.NE.AND UP1, UPT, UR10, URZ, UPT ;  /* 0x000000ff0a00728c */ /* 0x000fc6000bf25270 */
[----:B------:R-:W-:Y:S08]  /*0ab0*/  BRA.U !UP0, `(.L_x_19) ;  /* 0x0000000108307547 */ /* 0x000ff0000b800000 */
[----:B------:R-:W-:Y:S02]  /*0ac0*/  ULEA UR7, UR4, UR6, 0x2 ;  /* 0x0000000604077291 */ /* 0x000fe4000f8e10ff */
[----:B------:R-:W-:-:S07]  /*0ad0*/  UIADD3 UR4, UPT, UPT, UR4, 0x8, URZ ;  /* 0x0000000804047890 */ /* 0x000fce000fffe0ff */
[----:B------:R-:W0:Y:S04]  /*0ae0*/  LDS.128 R8, [UR7] ;  /* 0x00000007ff087984 */ /* 0x000e280008000c00 */
[----:B---3--:R-:W1:Y:S01]  /*0af0*/  LDS.128 R4, [UR7+0x10] ;  /* 0x00001007ff047984 */ /* 0x008e620008000c00 */
[----:B0-----:R-:W-:-:S04]  /*0b00*/  FADD R8, R19, R8 ;  /* 0x0000000813087221 */ /* 0x001fc80000000000 */
[----:B------:R-:W-:-:S04]  /*0b10*/  FADD R9, R8, R9 ;  /* 0x0000000908097221 */ /* 0x000fc80000000000 */
[----:B------:R-:W-:-:S04]  /*0b20*/  FADD R10, R9, R10 ;  /* 0x0000000a090a7221 */ /* 0x000fc80000000000 */
[----:B------:R-:W-:-:S04]  /*0b30*/  FADD R11, R10, R11 ;  /* 0x0000000b0a0b7221 */ /* 0x000fc80000000000 */
[----:B-1----:R-:W-:-:S04]  /*0b40*/  FADD R4, R11, R4 ;  /* 0x000000040b047221 */ /* 0x002fc80000000000 */
[----:B------:R-:W-:-:S04]  /*0b50*/  FADD R5, R4, R5 ;  /* 0x0000000504057221 */ /* 0x000fc80000000000 */
[----:B------:R-:W-:-:S04]  /*0b60*/  FADD R6, R5, R6 ;  /* 0x0000000605067221 */ /* 0x000fc80000000000 */
[----:B------:R-:W-:-:S07]  /*0b70*/  FADD R19, R6, R7 ;  /* 0x0000000706137221 */ /* 0x000fce0000000000 */
.L_x_19:
[----:B------:R-:W-:Y:S05]  /*0b80*/  BRA.U !UP1, `(.L_x_18) ;  /* 0x0000000109507547 */ /* 0x000fea000b800000 */
[----:B------:R-:W-:Y:S02]  /*0b90*/  UISETP.GE.U32.AND UP0, UPT, UR10, 0x4, UPT ;  /* 0x000000040a00788c */ /* 0x000fe4000bf06070 */
[----:B------:R-:W-:-:S04]  /*0ba0*/  ULOP3.LUT UR7, UR8, 0x3, URZ, 0xc0, !UPT ;  /* 0x0000000308077892 */ /* 0x000fc8000f8ec0ff */
[----:B------:R-:W-:-:S03]  /*0bb0*/  UISETP.NE.AND UP1, UPT, UR7, URZ, UPT ;  /* 0x000000ff0700728c */ /* 0x000fc6000bf25270 */
[----:B------:R-:W-:Y:S08]  /*0bc0*/  BRA.U !UP0, `(.L_x_20) ;  /* 0x00000001081c7547 */ /* 0x000ff0000b800000 */
[----:B------:R-:W-:Y:S02]  /*0bd0*/  ULEA UR8, UR4, UR6, 0x2 ;  /* 0x0000000604087291 */ /* 0x000fe4000f8e10ff */
[----:B------:R-:W-:-:S07]  /*0be0*/  UIADD3 UR4, UPT, UPT, UR4, 0x4, URZ ;  /* 0x0000000404047890 */ /* 0x000fce000fffe0ff */
[----:B---3--:R-:W0:Y:S02]  /*0bf0*/  LDS.128 R4, [UR8] ;  /* 0x00000008ff047984 */ /* 0x008e240008000c00 */
[----:B0-----:R-:W-:-:S04]  /*0c00*/  FADD R4, R19, R4 ;  /* 0x0000000413047221 */ /* 0x001fc80000000000 */
[----:B------:R-:W-:-:S04]  /*0c10*/  FADD R5, R4, R5 ;  /* 0x0000000504057221 */ /* 0x000fc80000000000 */
[----:B------:R-:W-:-:S04]  /*0c20*/  FADD R6, R5, R6 ;  /* 0x0000000605067221 */ /* 0x000fc80000000000 */
[----:B------:R-:W-:-:S07]  /*0c30*/  FADD R19, R6, R7 ;  /* 0x0000000706137221 */ /* 0x000fce0000000000 */
.L_x_20:
[----:B------:R-:W-:Y:S05]  /*0c40*/  BRA.U !UP1, `(.L_x_18) ;  /* 0x0000000109207547 */ /* 0x000fea000b800000 */
[----:B------:R-:W-:Y:S02]  /*0c50*/  ULEA UR4, UR4, UR6, 0x2 ;  /* 0x0000000604047291 */ /* 0x000fe4000f8e10ff */
[----:B------:R-:W-:-:S12]  /*0c60*/  UIADD3 UR7, UPT, UPT, -UR7, URZ, URZ ;  /* 0x000000ff07077290 */ /* 0x000fd8000fffe1ff */
.L_x_21:
[----:B------:R-:W0:Y:S01]  /*0c70*/  LDS R0, [UR4] ;  /* 0x00000004ff007984 */ /* 0x000e220008000800 */
[----:B------:R-:W-:Y:S02]  /*0c80*/  UIADD3 UR7, UPT, UPT, UR7, 0x1, URZ ;  /* 0x0000000107077890 */ /* 0x000fe4000fffe0ff */
[----:B------:R-:W-:Y:S02]  /*0c90*/  UIADD3 UR4, UPT, UPT, UR4, 0x4, URZ ;  /* 0x0000000404047890 */ /* 0x000fe4000fffe0ff */
[----:B------:R-:W-:Y:S01]  /*0ca0*/  UISETP.NE.AND UP0, UPT, UR7, URZ, UPT ;  /* 0x000000ff0700728c */ /* 0x000fe2000bf05270 */
[----:B0-----:R-:W-:-:S08]  /*0cb0*/  FADD R19, R0, R19 ;  /* 0x0000001300137221 */ /* 0x001fd00000000000 */
[----:B------:R-:W-:Y:S05]  /*0cc0*/  BRA.U UP0, `(.L_x_21) ;  /* 0xfffffffd00e87547 */ /* 0x000fea000b83ffff */
.L_x_18:
[----:B------:R0:W-:Y:S02]  /*0cd0*/  STS [UR5+0x1000], R19 ;  /* 0x00100013ff007988 */ /* 0x0001e40008000805 */
.L_x_15:
[----:B------:R-:W-:Y:S05]  /*0ce0*/  BSYNC.RECONVERGENT B0 ;  /* 0x0000000000007941 */ /* 0x000fea0003800200 */
.L_x_14:
[----:B------:R-:W-:Y:S01]  /*0cf0*/  BAR.SYNC.DEFER_BLOCKING 0x0 ;  /* 0x0000000000007b1d */ /* 0x000fe20000010000 */
[----:B------:R-:W-:-:S13]  /*0d00*/  ISETP.GE.AND P0, PT, R2, UR11, PT ;  /* 0x0000000b02007c0c */ /* 0x000fda000bf06270 */
[----:B------:R-:W-:Y:S05]  /*0d10*/  @P0 EXIT ;  /* 0x000000000000094d */ /* 0x000fea0003800000 */
[----:B------:R-:W1:Y:S01]  /*0d20*/  LDC.64 R4, c[0x0][0x380] ;  /* 0x0000e000ff047b82 */ /* 0x000e620000000a00 */
[----:B--2---:R-:W2:Y:S01]  /*0d30*/  LDS R3, [UR5+0x1000] ;  /* 0x00100005ff037984 */ /* 0x004ea20008000800 */
[----:B------:R-:W4:Y:S01]  /*0d40*/  LDCU UR4, c[0x0][0x360] ;  /* 0x00006c00ff0477ac */ /* 0x000f220008000800 */
[----:B------:R-:W0:Y:S02]  /*0d50*/  LDCU UR5, c[0x0][0x388] ;  /* 0x00007100ff0577ac */ /* 0x000e240008000800 */
.L_x_24:
[----:B-1-3--:R-:W-:-:S05]  /*0d60*/  IMAD.WIDE R6, R2, 0x4, R4 ;  /* 0x0000000402067825 */ /* 0x00afca00078e0204 */
[----:B------:R-:W3:Y:S01]  /*0d70*/  LDG.E R0, desc[UR12][R6.64] ;  /* 0x0000000c06007981 */ /* 0x000ee2000c1e1900 */
[----:B--2---:R-:W1:Y:S01]  /*0d80*/  MUFU.RCP R8, R3 ;  /* 0x0000000300087308 */ /* 0x004e620000001000 */
[----:B------:R-:W-:Y:S01]  /*0d90*/  BSSY.RECONVERGENT B0, `(.L_x_22) ;  /* 0x000000b000007945 */ /* 0x000fe20003800200 */
[----:B-1----:R-:W-:-:S04]  /*0da0*/  FFMA R9, -R3, R8, 1 ;  /* 0x3f80000003097423 */ /* 0x002fc80000000108 */
[----:B------:R-:W-:Y:S02]  /*0db0*/  FFMA R9, R8, R9, R8 ;  /* 0x0000000908097223 */ /* 0x000fe40000000008 */
[----:B---3--:R-:W1:Y:S02]  /*0dc0*/  FCHK P0, R0, R3 ;  /* 0x0000000300007302 */ /* 0x008e640000000000 */
[----:B------:R-:W-:-:S04]  /*0dd0*/  FFMA R8, R0, R9, RZ ;  /* 0x0000000900087223 */ /* 0x000fc800000000ff */
[----:B------:R-:W-:-:S04]  /*0de0*/  FFMA R10, -R3, R8, R0 ;  /* 0x00000008030a7223 */ /* 0x000fc80000000100 */
[----:B------:R-:W-:Y:S01]  /*0df0*/  FFMA R9, R9, R10, R8 ;  /* 0x0000000a09097223 */ /* 0x000fe20000000008 */
[----:B-1----:R-:W-:Y:S06]  /*0e00*/  @!P0 BRA `(.L_x_23) ;  /* 0x00000000000c8947 */ /* 0x002fec0003800000 */
[----:B------:R-:W-:-:S07]  /*0e10*/  MOV R8, 0xe30 ;  /* 0x00000e3000087802 */ /* 0x000fce0000000f00 */
[----:B0---4-:R-:W-:Y:S05]  /*0e20*/  CALL.REL.NOINC `($__internal_0_$__cuda_sm3x_div_rn_noftz_f32_slowpath) ;  /* 0x00000000001c7944 */ /* 0x011fea0003c00000 */
[----:B------:R-:W-:-:S07]  /*0e30*/  IMAD.MOV.U32 R9, RZ, RZ, R0 ;  /* 0x000000ffff097224 */ /* 0x000fce00078e0000 */
.L_x_23:
[----:B0---4-:R-:W-:Y:S05]  /*0e40*/  BSYNC.RECONVERGENT B0 ;  /* 0x0000000000007941 */ /* 0x011fea0003800200 */
.L_x_22:
[----:B------:R0:W-:Y:S01]  /*0e50*/  STG.E desc[UR12][R6.64], R9 ;  /* 0x0000000906007986 */ /* 0x0001e2000c10190c */
[----:B------:R-:W-:-:S04]  /*0e60*/  IADD3 R2, PT, PT, R2, UR4, RZ ;  /* 0x0000000402027c10 */ /* 0x000fc8000fffe0ff */
[----:B------:R-:W-:-:S13]  /*0e70*/  ISETP.GE.AND P0, PT, R2, UR5, PT ;  /* 0x0000000502007c0c */ /* 0x000fda000bf06270 */
[----:B0-----:R-:W-:Y:S05]  /*0e80*/  @!P0 BRA `(.L_x_24) ;  /* 0xfffffffc00b48947 */ /* 0x001fea000383ffff */
[----:B------:R-:W-:Y:S05]  /*0e90*/  EXIT ;  /* 0x000000000000794d */ /* 0x000fea0003800000 */
        .weak           $__internal_0_$__cuda_sm3x_div_rn_noftz_f32_slowpath
        .type           $__internal_0_$__cuda_sm3x_div_rn_noftz_f32_slowpath,@function
        .size           $__internal_0_$__cuda_sm3x_div_rn_noftz_f32_slowpath,(.L_x_37 - $__internal_0_$__cuda_sm3x_div_rn_noftz_f32_slowpath)
$__internal_0_$__cuda_sm3x_div_rn_noftz_f32_slowpath:
[--C-:B------:R-:W-:Y:S01]  /*0ea0*/  SHF.R.U32.HI R10, RZ, 0x17, R3.reuse ;  /* 0x00000017ff0a7819 */ /* 0x100fe20000011603 */
[----:B------:R-:W-:Y:S01]  /*0eb0*/  BSSY.RECONVERGENT B1, `(.L_x_25) ;  /* 0x0000064000017945 */ /* 0x000fe20003800200 */
[--C-:B------:R-:W-:Y:S01]  /*0ec0*/  SHF.R.U32.HI R9, RZ, 0x17, R0.reuse ;  /* 0x00000017ff097819 */ /* 0x100fe20000011600 */
[----:B------:R-:W-:Y:S01]  /*0ed0*/  IMAD.MOV.U32 R11, RZ, RZ, R0 ;  /* 0x000000ffff0b7224 */ /* 0x000fe200078e0000 */
[----:B------:R-:W-:Y:S01]  /*0ee0*/  LOP3.LUT R10, R10, 0xff, RZ, 0xc0, !PT ;  /* 0x000000ff0a0a7812 */ /* 0x000fe200078ec0ff */
[----:B------:R-:W-:Y:S01]  /*0ef0*/  IMAD.MOV.U32 R12, RZ, RZ, R3 ;  /* 0x000000ffff0c7224 */ /* 0x000fe200078e0003 */
[----:B------:R-:W-:-:S03]  /*0f00*/  LOP3.LUT R16, R9, 0xff, RZ, 0xc0, !PT ;  /* 0x000000ff09107812 */ /* 0x000fc600078ec0ff */
[----:B------:R-:W-:Y:S02]  /*0f10*/  VIADD R13, R10, 0xffffffff ;  /* 0xffffffff0a0d7836 */ /* 0x000fe40000000000 */
[----:B------:R-:W-:-:S03]  /*0f20*/  VIADD R14, R16, 0xffffffff ;  /* 0xffffffff100e7836 */ /* 0x000fc60000000000 */
[----:B------:R-:W-:-:S04]  /*0f30*/  ISETP.GT.U32.AND P0, PT, R13, 0xfd, PT ;  /* 0x000000fd0d00780c */ /* 0x000fc80003f04070 */
[----:B------:R-:W-:-:S13]  /*0f40*/  ISETP.GT.U32.OR P0, PT, R14, 0xfd, P0 ;  /* 0x000000fd0e00780c */ /* 0x000fda0000704470 */
[----:B------:R-:W-:Y:S01]  /*0f50*/  @!P0 MOV R9, RZ ;  /* 0x000000ff00098202 */ /* 0x000fe20000000f00 */
[----:B------:R-:W-:Y:S06]  /*0f60*/  @!P0 BRA `(.L_x_26) ;  /* 0x00000000005c8947 */ /* 0x000fec0003800000 */
[----:B------:R-:W-:Y:S02]  /*0f70*/  FSETP.GTU.FTZ.AND P1, PT, |R3|, +INF , PT ;  /* 0x7f8000000300780b */ /* 0x000fe40003f3c200 */
[----:B------:R-:W-:-:S04]  /*0f80*/  FSETP.GTU.FTZ.AND P0, PT, |R0|, +INF , PT ;  /* 0x7f8000000000780b */ /* 0x000fc80003f1c200 */
[----:B------:R-:W-:-:S13]  /*0f90*/  PLOP3.LUT P0, PT, P0, P1, PT, 0xf8, 0x8f ;  /* 0x00000000008f781c */ /* 0x000fda0000703f70 */
[----:B------:R-:W-:Y:S05]  /*0fa0*/  @P0 BRA `(.L_x_27) ;  /* 0x00000004004c0947 */ /* 0x000fea0003800000 */
[----:B------:R-:W-:-:S13]  /*0fb0*/  LOP3.LUT P0, RZ, R12, 0x7fffffff, R11, 0xc8, !PT ;  /* 0x7fffffff0cff7812 */ /* 0x000fda000780c80b */
[----:B------:R-:W-:Y:S05]  /*0fc0*/  @!P0 BRA `(.L_x_28) ;  /* 0x00000004003c8947 */ /* 0x000fea0003800000 */
[C---:B------:R-:W-:Y:S02]  /*0fd0*/  FSETP.NEU.FTZ.AND P2, PT, |R0|.reuse, +INF , PT ;  /* 0x7f8000000000780b */ /* 0x040fe40003f5d200 */
[----:B------:R-:W-:Y:S02]  /*0fe0*/  FSETP.NEU.FTZ.AND P1, PT, |R3|, +INF , PT ;  /* 0x7f8000000300780b */ /* 0x000fe40003f3d200 */
[----:B------:R-:W-:-:S11]  /*0ff0*/  FSETP.NEU.FTZ.AND P0, PT, |R0|, +INF , PT ;  /* 0x7f8000000000780b */ /* 0x000fd60003f1d200 */
[----:B------:R-:W-:Y:S05]  /*1000*/  @!P1 BRA !P2, `(.L_x_28) ;  /* 0x00000004002c9947 */ /* 0x000fea0005000000 */
[----:B------:R-:W-:-:S04]  /*1010*/  LOP3.LUT P2, RZ, R11, 0x7fffffff, RZ, 0xc0, !PT ;  /* 0x7fffffff0bff7812 */ /* 0x000fc8000784c0ff */
[----:B------:R-:W-:-:S13]  /*1020*/  PLOP3.LUT P1, PT, P1, P2, PT, 0x2f, 0xf2 ;  /* 0x0000000000f2781c */ /* 0x000fda0000f24577 */
[----:B------:R-:W-:Y:S05]  /*1030*/  @P1 BRA `(.L_x_29) ;  /* 0x0000000400181947 */ /* 0x000fea0003800000 */
[----:B------:R-:W-:-:S04]  /*1040*/  LOP3.LUT P1, RZ, R12, 0x7fffffff, RZ, 0xc0, !PT ;  /* 0x7fffffff0cff7812 */ /* 0x000fc8000782c0ff */
[----:B------:R-:W-:-:S13]  /*1050*/  PLOP3.LUT P0, PT, P0, P1, PT, 0x2f, 0xf2 ;  /* 0x0000000000f2781c */ /* 0x000fda0000702577 */
[----:B------:R-:W-:Y:S05]  /*1060*/  @P0 BRA `(.L_x_30) ;  /* 0x0000000400000947 */ /* 0x000fea0003800000 */
[----:B------:R-:W-:Y:S02]  /*1070*/  ISETP.GE.AND P0, PT, R14, RZ, PT ;  /* 0x000000ff0e00720c */ /* 0x000fe40003f06270 */
[----:B------:R-:W-:-:S11]  /*1080*/  ISETP.GE.AND P1, PT, R13, RZ, PT ;  /* 0x000000ff0d00720c */ /* 0x000fd60003f26270 */
[----:B------:R-:W-:Y:S02]  /*1090*/  @P0 IMAD.MOV.U32 R9, RZ, RZ, RZ ;  /* 0x000000ffff090224 */ /* 0x000fe400078e00ff */
[----:B------:R-:W-:Y:S01]  /*10a0*/  @!P0 FFMA R11, R0, 1.84467440737095516160e+19, RZ ;  /* 0x5f800000000b8823 */ /* 0x000fe200000000ff */
[----:B------:R-:W-:Y:S02]  /*10b0*/  @!P0 IMAD.MOV.U32 R9, RZ, RZ, -0x40 ;  /* 0xffffffc0ff098424 */ /* 0x000fe400078e00ff */
[----:B------:R-:W-:Y:S02]  /*10c0*/  @!P1 FFMA R12, R3, 1.84467440737095516160e+19, RZ ;  /* 0x5f800000030c9823 */ /* 0x000fe400000000ff */
[----:B------:R-:W-:-:S07]  /*10d0*/  @!P1 VIADD R9, R9, 0x40 ;  /* 0x0000004009099836 */ /* 0x000fce0000000000 */
.L_x_26:
[----:B------:R-:W-:Y:S01]  /*10e0*/  LEA R13, R10, 0xc0800000, 0x17 ;  /* 0xc08000000a0d7811 */ /* 0x000fe200078eb8ff */
[----:B------:R-:W-:Y:S04]  /*10f0*/  BSSY.RECONVERGENT B2, `(.L_x_31) ;  /* 0x0000036000027945 */ /* 0x000fe80003800200 */
[----:B------:R-:W-:Y:S01]  /*1100*/  IMAD.IADD R13, R12, 0x1, -R13 ;  /* 0x000000010c0d7824 */ /* 0x000fe200078e0a0d */
[----:B------:R-:W-:-:S03]  /*1110*/  IADD3 R12, PT, PT, R16, -0x7f, RZ ;  /* 0xffffff81100c7810 */ /* 0x000fc60007ffe0ff */
[----:B------:R-:W0:Y:S01]  /*1120*/  MUFU.RCP R14, R13 ;  /* 0x0000000d000e7308 */ /* 0x000e220000001000 */
[----:B------:R-:W-:Y:S01]  /*1130*/  FADD.FTZ R15, -R13, -RZ ;  /* 0x800000ff0d0f7221 */ /* 0x000fe20000010100 */
[C---:B------:R-:W-:Y:S01]  /*1140*/  IMAD R0, R12.reuse, -0x800000, R11 ;  /* 0xff8000000c007824 */ /* 0x040fe200078e020b */
[----:B------:R-:W-:-:S05]  /*1150*/  IADD3 R12, PT, PT, R12, 0x7f, -R10 ;  /* 0x0000007f0c0c7810 */ /* 0x000fca0007ffe80a */
[----:B------:R-:W-:Y:S02]  /*1160*/  IMAD.IADD R9, R12, 0x1, R9 ;  /* 0x000000010c097824 */ /* 0x000fe400078e0209 */
[----:B0-----:R-:W-:-:S04]  /*1170*/  FFMA R17, R14, R15, 1 ;  /* 0x3f8000000e117423 */ /* 0x001fc8000000000f */
[----:B------:R-:W-:-:S04]  /*1180*/  FFMA R16, R14, R17, R14 ;  /* 0x000000110e107223 */ /* 0x000fc8000000000e */
[----:B------:R-:W-:-:S04]  /*1190*/  FFMA R11, R0, R16, RZ ;  /* 0x00000010000b7223 */ /* 0x000fc800000000ff */
[----:B------:R-:W-:-:S04]  /*11a0*/  FFMA R14, R15, R11, R0 ;  /* 0x0000000b0f0e7223 */ /* 0x000fc80000000000 */
[----:B------:R-:W-:-:S04]  /*11b0*/  FFMA R17, R16, R14, R11 ;  /* 0x0000000e10117223 */ /* 0x000fc8000000000b */
[----:B------:R-:W-:-:S04]  /*11c0*/  FFMA R14, R15, R17, R0 ;  /* 0x000000110f0e7223 */ /* 0x000fc80000000000 */
[----:B------:R-:W-:-:S05]  /*11d0*/  FFMA R0, R16, R14, R17 ;  /* 0x0000000e10007223 */ /* 0x000fca0000000011 */
[----:B------:R-:W-:-:S04]  /*11e0*/  SHF.R.U32.HI R10, RZ, 0x17, R0 ;  /* 0x00000017ff0a7819 */ /* 0x000fc80000011600 */
[----:B------:R-:W-:-:S05]  /*11f0*/  LOP3.LUT R10, R10, 0xff, RZ, 0xc0, !PT ;  /* 0x000000ff0a0a7812 */ /* 0x000fca00078ec0ff */
[----:B------:R-:W-:-:S04]  /*1200*/  IMAD.IADD R13, R10, 0x1, R9 ;  /* 0x000000010a0d7824 */ /* 0x000fc800078e0209 */
[----:B------:R-:W-:-:S05]  /*1210*/  VIADD R10, R13, 0xffffffff ;  /* 0xffffffff0d0a7836 */ /* 0x000fca0000000000 */
[----:B------:R-:W-:-:S13]  /*1220*/  ISETP.GE.U32.AND P0, PT, R10, 0xfe, PT ;  /* 0x000000fe0a00780c */ /* 0x000fda0003f06070 */
[----:B------:R-:W-:Y:S05]  /*1230*/  @!P0 BRA `(.L_x_32) ;  /* 0x0000000000808947 */ /* 0x000fea0003800000 */
[----:B------:R-:W-:-:S13]  /*1240*/  ISETP.GT.AND P0, PT, R13, 0xfe, PT ;  /* 0x000000fe0d00780c */ /* 0x000fda0003f04270 */
[----:B------:R-:W-:Y:S05]  /*1250*/  @P0 BRA `(.L_x_33) ;  /* 0x00000000006c0947 */ /* 0x000fea0003800000 */
[----:B------:R-:W-:-:S13]  /*1260*/  ISETP.GE.AND P0, PT, R13, 0x1, PT ;  /* 0x000000010d00780c */ /* 0x000fda0003f06270 */
[----:B------:R-:W-:Y:S05]  /*1270*/  @P0 BRA `(.L_x_34) ;  /* 0x0000000000740947 */ /* 0x000fea0003800000 */
[----:B------:R-:W-:Y:S02]  /*1280*/  ISETP.GE.AND P0, PT, R13, -0x18, PT ;  /* 0xffffffe80d00780c */ /* 0x000fe40003f06270 */
[----:B------:R-:W-:-:S11]  /*1290*/  LOP3.LUT R0, R0, 0x80000000, RZ, 0xc0, !PT ;  /* 0x8000000000007812 */ /* 0x000fd600078ec0ff */
[----:B------:R-:W-:Y:S05]  /*12a0*/  @!P0 BRA `(.L_x_34) ;  /* 0x0000000000688947 */ /* 0x000fea0003800000 */
[CCC-:B------:R-:W-:Y:S01]  /*12b0*/  FFMA.RZ R9, R16.reuse, R14.reuse, R17.reuse ;  /* 0x0000000e10097223 */ /* 0x1c0fe2000000c011 */
[C---:B------:R-:W-:Y:S02]  /*12c0*/  VIADD R12, R13.reuse, 0x20 ;  /* 0x000000200d0c7836 */ /* 0x040fe40000000000 */
[CCC-:B------:R-:W-:Y:S01]  /*12d0*/  FFMA.RM R10, R16.reuse, R14.reuse, R17.reuse ;  /* 0x0000000e100a7223 */ /* 0x1c0fe20000004011 */
[----:B------:R-:W-:Y:S02]  /*12e0*/  ISETP.NE.AND P2, PT, R13, RZ, PT ;  /* 0x000000ff0d00720c */ /* 0x000fe40003f45270 */
[----:B------:R-:W-:Y:S01]  /*12f0*/  LOP3.LUT R11, R9, 0x7fffff, RZ, 0xc0, !PT ;  /* 0x007fffff090b7812 */ /* 0x000fe200078ec0ff */
[----:B------:R-:W-:Y:S01]  /*1300*/  FFMA.RP R9, R16, R14, R17 ;  /* 0x0000000e10097223 */ /* 0x000fe20000008011 */
[----:B------:R-:W-:Y:S02]  /*1310*/  ISETP.NE.AND P1, PT, R13, RZ, PT ;  /* 0x000000ff0d00720c */ /* 0x000fe40003f25270 */
[----:B------:R-:W-:-:S02]  /*1320*/  LOP3.LUT R11, R11, 0x800000, RZ, 0xfc, !PT ;  /* 0x008000000b0b7812 */ /* 0x000fc400078efcff */
[----:B------:R-:W-:Y:S02]  /*1330*/  IADD3 R13, PT, PT, -R13, RZ, RZ ;  /* 0x000000ff0d0d7210 */ /* 0x000fe40007ffe1ff */
[----:B------:R-:W-:Y:S02]  /*1340*/  SHF.L.U32 R12, R11, R12, RZ ;  /* 0x0000000c0b0c7219 */ /* 0x000fe400000006ff */
[----:B------:R-:W-:Y:S02]  /*1350*/  FSETP.NEU.FTZ.AND P0, PT, R9, R10, PT ;  /* 0x0000000a0900720b */ /* 0x000fe40003f1d000 */
[----:B------:R-:W-:Y:S02]  /*1360*/  SEL R10, R13, RZ, P2 ;  /* 0x000000ff0d0a7207 */ /* 0x000fe40001000000 */
[----:B------:R-:W-:Y:S02]  /*1370*/  ISETP.NE.AND P1, PT, R12, RZ, P1 ;  /* 0x000000ff0c00720c */ /* 0x000fe40000f25270 */
[----:B------:R-:W-:-:S02]  /*1380*/  SHF.R.U32.HI R10, RZ, R10, R11 ;  /* 0x0000000aff0a7219 */ /* 0x000fc4000001160b */
[----:B------:R-:W-:Y:S02]  /*1390*/  PLOP3.LUT P0, PT, P0, P1, PT, 0xf8, 0x8f ;  /* 0x00000000008f781c */ /* 0x000fe40000703f70 */
[----:B------:R-:W-:Y:S02]  /*13a0*/  SHF.R.U32.HI R12, RZ, 0x1, R10 ;  /* 0x00000001ff0c7819 */ /* 0x000fe4000001160a */
[----:B------:R-:W-:-:S04]  /*13b0*/  SEL R9, RZ, 0x1, !P0 ;  /* 0x00000001ff097807 */ /* 0x000fc80004000000 */
[----:B------:R-:W-:-:S04]  /*13c0*/  LOP3.LUT R9, R9, 0x1, R12, 0xf8, !PT ;  /* 0x0000000109097812 */ /* 0x000fc800078ef80c */
[----:B------:R-:W-:-:S05]  /*13d0*/  LOP3.LUT R9, R9, R10, RZ, 0xc0, !PT ;  /* 0x0000000a09097212 */ /* 0x000fca00078ec0ff */
[----:B------:R-:W-:-:S05]  /*13e0*/  IMAD.IADD R9, R12, 0x1, R9 ;  /* 0x000000010c097824 */ /* 0x000fca00078e0209 */
[----:B------:R-:W-:Y:S01]  /*13f0*/  LOP3.LUT R0, R9, R0, RZ, 0xfc, !PT ;  /* 0x0000000009007212 */ /* 0x000fe200078efcff */
[----:B------:R-:W-:Y:S06]  /*1400*/  BRA `(.L_x_34) ;  /* 0x0000000000107947 */ /* 0x000fec0003800000 */
.L_x_33:
[----:B------:R-:W-:-:S04]  /*1410*/  LOP3.LUT R0, R0, 0x80000000, RZ, 0xc0, !PT ;  /* 0x8000000000007812 */ /* 0x000fc800078ec0ff */
[----:B------:R-:W-:Y:S01]  /*1420*/  LOP3.LUT R0, R0, 0x7f800000, RZ, 0xfc, !PT ;  /* 0x7f80000000007812 */ /* 0x000fe200078efcff */
[----:B------:R-:W-:Y:S06]  /*1430*/  BRA `(.L_x_34) ;  /* 0x0000000000047947 */ /* 0x000fec0003800000 */
.L_x_32:
[----:B------:R-:W-:-:S07]  /*1440*/  IMAD R0, R9, 0x800000, R0 ;  /* 0x0080000009007824 */ /* 0x000fce00078e0200 */
.L_x_34:
[----:B------:R-:W-:Y:S05]  /*1450*/  BSYNC.RECONVERGENT B2 ;  /* 0x0000000000027941 */ /* 0x000fea0003800200 */
.L_x_31:
[----:B------:R-:W-:Y:S05]  /*1460*/  BRA `(.L_x_35) ;  /* 0x0000000000207947 */ /* 0x000fea0003800000 */
.L_x_30:
[----:B------:R-:W-:-:S04]  /*1470*/  LOP3.LUT R0, R12, 0x80000000, R11, 0x48, !PT ;  /* 0x800000000c007812 */ /* 0x000fc800078e480b */
[----:B------:R-:W-:Y:S01]  /*1480*/  LOP3.LUT R0, R0, 0x7f800000, RZ, 0xfc, !PT ;  /* 0x7f80000000007812 */ /* 0x000fe200078efcff */
[----:B------:R-:W-:Y:S06]  /*1490*/  BRA `(.L_x_35) ;  /* 0x0000000000147947 */ /* 0x000fec0003800000 */
.L_x_29:
[----:B------:R-:W-:Y:S01]  /*14a0*/  LOP3.LUT R0, R12, 0x80000000, R11, 0x48, !PT ;  /* 0x800000000c007812 */ /* 0x000fe200078e480b */
[----:B------:R-:W-:Y:S06]  /*14b0*/  BRA `(.L_x_35) ;  /* 0x00000000000c7947 */ /* 0x000fec0003800000 */
.L_x_28:
[----:B------:R-:W0:Y:S01]  /*14c0*/  MUFU.RSQ R0, -QNAN ;  /* 0xffc0000000007908 */ /* 0x000e220000001400 */
[----:B------:R-:W-:Y:S05]  /*14d0*/  BRA `(.L_x_35) ;  /* 0x0000000000047947 */ /* 0x000fea0003800000 */
.L_x_27:
[----:B------:R-:W-:-:S07]  /*14e0*/  FADD.FTZ R0, R0, R3 ;  /* 0x0000000300007221 */ /* 0x000fce0000010000 */
.L_x_35:
[----:B------:R-:W-:Y:S05]  /*14f0*/  BSYNC.RECONVERGENT B1 ;  /* 0x0000000000017941 */ /* 0x000fea0003800200 */
.L_x_25:
[----:B------:R-:W-:-:S04]  /*1500*/  IMAD.MOV.U32 R9, RZ, RZ, 0x0 ;  /* 0x00000000ff097424 */ /* 0x000fc800078e00ff */
[----:B0-----:R-:W-:Y:S05]  /*1510*/  RET.REL.NODEC R8 `(_Z14softmax_kernelPfi) ;  /* 0xffffffe808b87950 */ /* 0x001fea0003c3ffff */
.L_x_36:
[----:B------:R-:W-:-:S00]  /*1520*/  BRA `(.L_x_36) ;  /* 0xfffffffc00fc7947 */ /* 0x000fc0000383ffff */
[----:B------:R-:W-:-:S00]  /*1530*/  NOP ;  /* 0x0000000000007918 */ /* 0x000fc00000000000 */
        /* <DEDUP_REMOVED lines=12> */
.L_x_37:


//--------------------- .nv.shared._Z14softmax_kernelPfi --------------------------
	.section	.nv.shared._Z14softmax_kernelPfi,"aw",@nobits
	.sectionflags	@""
	.align	4
.nv.shared._Z14softmax_kernelPfi:
	.zero		9216


//--------------------- .nv.shared.reserved.0     --------------------------
	.section	.nv.shared.reserved.0,"aw",@nobits
	.weak		__nv_reservedSMEM_offset_0_alias
	.size		__nv_reservedSMEM_offset_0_alias, 0, 64
	.other		__nv_reservedSMEM_offset_0_alias,@"STO_CUDA_RESERVED_SHARED STV_DEFAULT"
__nv_reservedSMEM_offset_0_alias:
	.zero		0
	.zero		64


//--------------------- .nv.constant0._Z14softmax_kernelPfi --------------------------
	.section	.nv.constant0._Z14softmax_kernelPfi,"a",@progbits
	.sectionflags	@""
	.align	4
.nv.constant0._Z14softmax_kernelPfi:
	.zero		908


//--------------------- SYMBOLS --------------------------

	.type		.nv.reservedSmem.offset0,@object
	.size		.nv.reservedSmem.offset0,0x4
	.type		.nv.reservedSmem.cap,@object
	.size		.nv.reservedSmem.cap,0x4
